//
// Generated by NVIDIA NVVM Compiler
//
// Compiler Build ID: CL-36424714
// Cuda compilation tools, release 13.0, V13.0.88
// Based on NVVM 20.0.0
//

.version 9.0
.target sm_100
.address_size 64

	// .globl	_Z9kernelenkPmmmS_

.visible .entry _Z9kernelenkPmmmS_(
	.param .u64 .ptr .align 1 _Z9kernelenkPmmmS__param_0,
	.param .u64 _Z9kernelenkPmmmS__param_1,
	.param .u64 _Z9kernelenkPmmmS__param_2,
	.param .u64 .ptr .align 1 _Z9kernelenkPmmmS__param_3
)
{
	.reg .pred 	%p<8>;
	.reg .b32 	%r<11>;
	.reg .b64 	%rd<42>;

	ld.param.u64 	%rd23, [_Z9kernelenkPmmmS__param_0];
	ld.param.u64 	%rd38, [_Z9kernelenkPmmmS__param_1];
	ld.param.u64 	%rd21, [_Z9kernelenkPmmmS__param_2];
	ld.param.u64 	%rd24, [_Z9kernelenkPmmmS__param_3];
	cvta.to.global.u64 	%rd25, %rd24;
	cvta.to.global.u64 	%rd26, %rd23;
	mov.u32 	%r1, %ctaid.x;
	mov.u32 	%r2, %ntid.x;
	mov.u32 	%r3, %tid.x;
	mad.lo.s32 	%r4, %r1, %r2, %r3;
	mul.wide.s32 	%rd27, %r4, 8;
	add.s64 	%rd1, %rd26, %rd27;
	add.s64 	%rd2, %rd25, %rd27;
	setp.eq.s64 	%p1, %rd38, 0;
	mov.b64 	%rd41, 1;
	@%p1 bra 	$L__BB0_12;
	ld.global.u64 	%rd40, [%rd1];
	mov.b64 	%rd41, 1;
	cvt.u32.u64 	%r8, %rd21;
$L__BB0_2:
	and.b64  	%rd29, %rd38, 1;
	setp.eq.b64 	%p2, %rd29, 1;
	not.pred 	%p3, %p2;
	@%p3 bra 	$L__BB0_7;
	mul.lo.s64 	%rd7, %rd41, %rd40;
	or.b64  	%rd30, %rd7, %rd21;
	and.b64  	%rd31, %rd30, -4294967296;
	setp.ne.s64 	%p4, %rd31, 0;
	@%p4 bra 	$L__BB0_5;
	cvt.u32.u64 	%r6, %rd7;
	rem.u32 	%r7, %r6, %r8;
	cvt.u64.u32 	%rd41, %r7;
	bra.uni 	$L__BB0_6;
$L__BB0_5:
	rem.u64 	%rd41, %rd7, %rd21;
$L__BB0_6:
	add.s64 	%rd38, %rd38, -1;
$L__BB0_7:
	setp.lt.u64 	%p5, %rd38, 2;
	@%p5 bra 	$L__BB0_11;
	mul.lo.s64 	%rd14, %rd40, %rd40;
	or.b64  	%rd32, %rd14, %rd21;
	and.b64  	%rd33, %rd32, -4294967296;
	setp.ne.s64 	%p6, %rd33, 0;
	@%p6 bra 	$L__BB0_10;
	cvt.u32.u64 	%r9, %rd14;
	rem.u32 	%r10, %r9, %r8;
	cvt.u64.u32 	%rd40, %r10;
	bra.uni 	$L__BB0_11;
$L__BB0_10:
	rem.u64 	%rd40, %rd14, %rd21;
$L__BB0_11:
	setp.gt.u64 	%p7, %rd38, 1;
	shr.u64 	%rd38, %rd38, 1;
	@%p7 bra 	$L__BB0_2;
$L__BB0_12:
	st.global.u64 	[%rd2], %rd41;
	ret;

}
	// .globl	_Z9kerneldekPmmmS_
.visible .entry _Z9kerneldekPmmmS_(
	.param .u64 .ptr .align 1 _Z9kerneldekPmmmS__param_0,
	.param .u64 _Z9kerneldekPmmmS__param_1,
	.param .u64 _Z9kerneldekPmmmS__param_2,
	.param .u64 .ptr .align 1 _Z9kerneldekPmmmS__param_3
)
{
	.reg .pred 	%p<8>;
	.reg .b32 	%r<11>;
	.reg .b64 	%rd<42>;

	ld.param.u64 	%rd23, [_Z9kerneldekPmmmS__param_0];
	ld.param.u64 	%rd38, [_Z9kerneldekPmmmS__param_1];
	ld.param.u64 	%rd21, [_Z9kerneldekPmmmS__param_2];
	ld.param.u64 	%rd24, [_Z9kerneldekPmmmS__param_3];
	cvta.to.global.u64 	%rd25, %rd24;
	cvta.to.global.u64 	%rd26, %rd23;
	mov.u32 	%r1, %ctaid.x;
	mov.u32 	%r2, %ntid.x;
	mov.u32 	%r3, %tid.x;
	mad.lo.s32 	%r4, %r1, %r2, %r3;
	mul.wide.s32 	%rd27, %r4, 8;
	add.s64 	%rd1, %rd26, %rd27;
	add.s64 	%rd2, %rd25, %rd27;
	setp.eq.s64 	%p1, %rd38, 0;
	mov.b64 	%rd41, 1;
	@%p1 bra 	$L__BB1_12;
	ld.global.u64 	%rd40, [%rd1];
	mov.b64 	%rd41, 1;
	cvt.u32.u64 	%r8, %rd21;
$L__BB1_2:
	and.b64  	%rd29, %rd38, 1;
	setp.eq.b64 	%p2, %rd29, 1;
	not.pred 	%p3, %p2;
	@%p3 bra 	$L__BB1_7;
	mul.lo.s64 	%rd7, %rd41, %rd40;
	or.b64  	%rd30, %rd7, %rd21;
	and.b64  	%rd31, %rd30, -4294967296;
	setp.ne.s64 	%p4, %rd31, 0;
	@%p4 bra 	$L__BB1_5;
	cvt.u32.u64 	%r6, %rd7;
	rem.u32 	%r7, %r6, %r8;
	cvt.u64.u32 	%rd41, %r7;
	bra.uni 	$L__BB1_6;
$L__BB1_5:
	rem.u64 	%rd41, %rd7, %rd21;
$L__BB1_6:
	add.s64 	%rd38, %rd38, -1;
$L__BB1_7:
	setp.lt.u64 	%p5, %rd38, 2;
	@%p5 bra 	$L__BB1_11;
	mul.lo.s64 	%rd14, %rd40, %rd40;
	or.b64  	%rd32, %rd14, %rd21;
	and.b64  	%rd33, %rd32, -4294967296;
	setp.ne.s64 	%p6, %rd33, 0;
	@%p6 bra 	$L__BB1_10;
	cvt.u32.u64 	%r9, %rd14;
	rem.u32 	%r10, %r9, %r8;
	cvt.u64.u32 	%rd40, %r10;
	bra.uni 	$L__BB1_11;
$L__BB1_10:
	rem.u64 	%rd40, %rd14, %rd21;
$L__BB1_11:
	setp.gt.u64 	%p7, %rd38, 1;
	shr.u64 	%rd38, %rd38, 1;
	@%p7 bra 	$L__BB1_2;
$L__BB1_12:
	st.global.u64 	[%rd2], %rd41;
	ret;

}


// ===== COMPILED SASS (sm_100) =====

	.target	sm_100

	.elftype	@"ET_EXEC"


//--------------------- .note.nv.tkinfo           --------------------------
	.section	.note.nv.tkinfo,"",@"SHT_NOTE"
	.sectionflags	@"SHF_NOTE_NV_TKINFO"
	.tkinfo
        /*0018*/ 	.word	0x00000002
        /*0030*/ 	.string	""
        /*0030*/ 	.string	"ptxas"
        /*0030*/ 	.string	"Cuda compilation tools, release 13.0, V13.0.88"
        /*0030*/ 	.string	"Build cuda_13.0.r13.0/compiler.36424714_0"
        /*0030*/ 	.string	"-arch sm_100 -m 64 "



//--------------------- .note.nv.cuinfo           --------------------------
	.section	.note.nv.cuinfo,"",@"SHT_NOTE"
	.sectionflags	@"SHF_NOTE_NV_CUINFO"
        /*0018*/ 	.short	0x0002
        /*001a*/ 	.short	0x0064
        /*001c*/ 	.short	0x0082
	.zero		2


//--------------------- .nv.info                  --------------------------
	.section	.nv.info,"",@"SHT_CUDA_INFO"
	.align	4


	//----- nvinfo : EIATTR_REGCOUNT
	.align		4
        /*0000*/ 	.byte	0x04, 0x2f
        /*0002*/ 	.short	(.L_1 - .L_0)
	.align		4
.L_0:
        /*0004*/ 	.word	index@(_Z9kernelenkPmmmS_)
        /*0008*/ 	.word	0x00000016


	//----- nvinfo : EIATTR_FRAME_SIZE
	.align		4
.L_1:
        /*000c*/ 	.byte	0x04, 0x11
        /*000e*/ 	.short	(.L_3 - .L_2)
	.align		4
.L_2:
        /*0010*/ 	.word	index@($__internal_1_$__cuda_sm20_rem_u64)
        /*0014*/ 	.word	0x00000000


	//----- nvinfo : EIATTR_FRAME_SIZE
	.align		4
.L_3:
        /*0018*/ 	.byte	0x04, 0x11
        /*001a*/ 	.short	(.L_5 - .L_4)
	.align		4
.L_4:
        /*001c*/ 	.word	index@(_Z9kernelenkPmmmS_)
        /*0020*/ 	.word	0x00000000


	//----- nvinfo : EIATTR_REGCOUNT
	.align		4
.L_5:
        /*0024*/ 	.byte	0x04, 0x2f
        /*0026*/ 	.short	(.L_7 - .L_6)
	.align		4
.L_6:
        /*0028*/ 	.word	index@(_Z9kerneldekPmmmS_)
        /*002c*/ 	.word	0x00000016


	//----- nvinfo : EIATTR_FRAME_SIZE
	.align		4
.L_7:
        /*0030*/ 	.byte	0x04, 0x11
        /*0032*/ 	.short	(.L_9 - .L_8)
	.align		4
.L_8:
        /*0034*/ 	.word	index@($__internal_0_$__cuda_sm20_rem_u64)
        /*0038*/ 	.word	0x00000000


	//----- nvinfo : EIATTR_FRAME_SIZE
	.align		4
.L_9:
        /*003c*/ 	.byte	0x04, 0x11
        /*003e*/ 	.short	(.L_11 - .L_10)
	.align		4
.L_10:
        /*0040*/ 	.word	index@(_Z9kerneldekPmmmS_)
        /*0044*/ 	.word	0x00000000


	//----- nvinfo : EIATTR_MIN_STACK_SIZE
	.align		4
.L_11:
        /*0048*/ 	.byte	0x04, 0x12
        /*004a*/ 	.short	(.L_13 - .L_12)
	.align		4
.L_12:
        /*004c*/ 	.word	index@(_Z9kerneldekPmmmS_)
        /*0050*/ 	.word	0x00000000


	//----- nvinfo : EIATTR_MIN_STACK_SIZE
	.align		4
.L_13:
        /*0054*/ 	.byte	0x04, 0x12
        /*0056*/ 	.short	(.L_15 - .L_14)
	.align		4
.L_14:
        /*0058*/ 	.word	index@(_Z9kernelenkPmmmS_)
        /*005c*/ 	.word	0x00000000
.L_15:


//--------------------- .nv.compat                --------------------------
	.section	.nv.compat,"",@"SHT_CUDA_COMPAT_INFO"
	.align	4
        /*0000*/ 	.byte	0x02, 0x09, 0x00, 0x00, 0x02, 0x02, 0x01, 0x00, 0x02, 0x05, 0x05, 0x00, 0x03, 0x07, 0x01, 0x01
        /*0010*/ 	.byte	0x02, 0x03, 0x00, 0x00, 0x02, 0x06, 0x01, 0x00, 0x04, 0x0b, 0x08, 0x00, 0x09, 0x00, 0x00, 0x00
        /*0020*/ 	.byte	0x00, 0x00, 0x00, 0x00


//--------------------- .nv.info._Z9kerneldekPmmmS_ --------------------------
	.section	.nv.info._Z9kerneldekPmmmS_,"",@"SHT_CUDA_INFO"
	.sectionflags	@""
	.align	4


	//----- nvinfo : EIATTR_CUDA_API_VERSION
	.align		4
        /*0000*/ 	.byte	0x04, 0x37
        /*0002*/ 	.short	(.L_17 - .L_16)
.L_16:
        /*0004*/ 	.word	0x00000082


	//----- nvinfo : EIATTR_KPARAM_INFO
	.align		4
.L_17:
        /*0008*/ 	.byte	0x04, 0x17
        /*000a*/ 	.short	(.L_19 - .L_18)
.L_18:
        /*000c*/ 	.word	0x00000000
        /*0010*/ 	.short	0x0003
        /*0012*/ 	.short	0x0018
        /*0014*/ 	.byte	0x00, 0xf5, 0x21, 0x00


	//----- nvinfo : EIATTR_KPARAM_INFO
	.align		4
.L_19:
        /*0018*/ 	.byte	0x04, 0x17
        /*001a*/ 	.short	(.L_21 - .L_20)
.L_20:
        /*001c*/ 	.word	0x00000000
        /*0020*/ 	.short	0x0002
        /*0022*/ 	.short	0x0010
        /*0024*/ 	.byte	0x00, 0xf0, 0x21, 0x00


	//----- nvinfo : EIATTR_KPARAM_INFO
	.align		4
.L_21:
        /*0028*/ 	.byte	0x04, 0x17
        /*002a*/ 	.short	(.L_23 - .L_22)
.L_22:
        /*002c*/ 	.word	0x00000000
        /*0030*/ 	.short	0x0001
        /*0032*/ 	.short	0x0008
        /*0034*/ 	.byte	0x00, 0xf0, 0x21, 0x00


	//----- nvinfo : EIATTR_KPARAM_INFO
	.align		4
.L_23:
        /*0038*/ 	.byte	0x04, 0x17
        /*003a*/ 	.short	(.L_25 - .L_24)
.L_24:
        /*003c*/ 	.word	0x00000000
        /*0040*/ 	.short	0x0000
        /*0042*/ 	.short	0x0000
        /*0044*/ 	.byte	0x00, 0xf5, 0x21, 0x00


	//----- nvinfo : EIATTR_SPARSE_MMA_MASK
	.align		4
.L_25:
        /*0048*/ 	.byte	0x03, 0x50
        /*004a*/ 	.short	0x0000


	//----- nvinfo : EIATTR_MAXREG_COUNT
	.align		4
        /*004c*/ 	.byte	0x03, 0x1b
        /*004e*/ 	.short	0x00ff


	//----- nvinfo : EIATTR_MERCURY_ISA_VERSION
	.align		4
        /*0050*/ 	.byte	0x03, 0x5f
        /*0052*/ 	.short	0x0101


	//----- nvinfo : EIATTR_VRC_CTA_INIT_COUNT
	.align		4
        /*0054*/ 	.byte	0x02, 0x4a
	.zero		1
	.zero		1


	//----- nvinfo : EIATTR_EXIT_INSTR_OFFSETS
	.align		4
        /*0058*/ 	.byte	0x04, 0x1c
        /*005a*/ 	.short	(.L_27 - .L_26)


	//   ....[0]....
.L_26:
        /*005c*/ 	.word	0x000006b0


	//----- nvinfo : EIATTR_CRS_STACK_SIZE
	.align		4
.L_27:
        /*0060*/ 	.byte	0x04, 0x1e
        /*0062*/ 	.short	(.L_29 - .L_28)
.L_28:
        /*0064*/ 	.word	0x00000000


	//----- nvinfo : EIATTR_CBANK_PARAM_SIZE
	.align		4
.L_29:
        /*0068*/ 	.byte	0x03, 0x19
        /*006a*/ 	.short	0x0020


	//----- nvinfo : EIATTR_PARAM_CBANK
	.align		4
        /*006c*/ 	.byte	0x04, 0x0a
        /*006e*/ 	.short	(.L_31 - .L_30)
	.align		4
.L_30:
        /*0070*/ 	.word	index@(.nv.constant0._Z9kerneldekPmmmS_)
        /*0074*/ 	.short	0x0380
        /*0076*/ 	.short	0x0020


	//----- nvinfo : EIATTR_SW_WAR
	.align		4
.L_31:
        /*0078*/ 	.byte	0x04, 0x36
        /*007a*/ 	.short	(.L_33 - .L_32)
.L_32:
        /*007c*/ 	.word	0x00000008
.L_33:


//--------------------- .nv.info._Z9kernelenkPmmmS_ --------------------------
	.section	.nv.info._Z9kernelenkPmmmS_,"",@"SHT_CUDA_INFO"
	.sectionflags	@""
	.align	4


	//----- nvinfo : EIATTR_CUDA_API_VERSION
	.align		4
        /*0000*/ 	.byte	0x04, 0x37
        /*0002*/ 	.short	(.L_35 - .L_34)
.L_34:
        /*0004*/ 	.word	0x00000082


	//----- nvinfo : EIATTR_KPARAM_INFO
	.align		4
.L_35:
        /*0008*/ 	.byte	0x04, 0x17
        /*000a*/ 	.short	(.L_37 - .L_36)
.L_36:
        /*000c*/ 	.word	0x00000000
        /*0010*/ 	.short	0x0003
        /*0012*/ 	.short	0x0018
        /*0014*/ 	.byte	0x00, 0xf5, 0x21, 0x00


	//----- nvinfo : EIATTR_KPARAM_INFO
	.align		4
.L_37:
        /*0018*/ 	.byte	0x04, 0x17
        /*001a*/ 	.short	(.L_39 - .L_38)
.L_38:
        /*001c*/ 	.word	0x00000000
        /*0020*/ 	.short	0x0002
        /*0022*/ 	.short	0x0010
        /*0024*/ 	.byte	0x00, 0xf0, 0x21, 0x00


	//----- nvinfo : EIATTR_KPARAM_INFO
	.align		4
.L_39:
        /*0028*/ 	.byte	0x04, 0x17
        /*002a*/ 	.short	(.L_41 - .L_40)
.L_40:
        /*002c*/ 	.word	0x00000000
        /*0030*/ 	.short	0x0001
        /*0032*/ 	.short	0x0008
        /*0034*/ 	.byte	0x00, 0xf0, 0x21, 0x00


	//----- nvinfo : EIATTR_KPARAM_INFO
	.align		4
.L_41:
        /*0038*/ 	.byte	0x04, 0x17
        /*003a*/ 	.short	(.L_43 - .L_42)
.L_42:
        /*003c*/ 	.word	0x00000000
        /*0040*/ 	.short	0x0000
        /*0042*/ 	.short	0x0000
        /*0044*/ 	.byte	0x00, 0xf5, 0x21, 0x00


	//----- nvinfo : EIATTR_SPARSE_MMA_MASK
	.align		4
.L_43:
        /*0048*/ 	.byte	0x03, 0x50
        /*004a*/ 	.short	0x0000


	//----- nvinfo : EIATTR_MAXREG_COUNT
	.align		4
        /*004c*/ 	.byte	0x03, 0x1b
        /*004e*/ 	.short	0x00ff


	//----- nvinfo : EIATTR_MERCURY_ISA_VERSION
	.align		4
        /*0050*/ 	.byte	0x03, 0x5f
        /*0052*/ 	.short	0x0101


	//----- nvinfo : EIATTR_VRC_CTA_INIT_COUNT
	.align		4
        /*0054*/ 	.byte	0x02, 0x4a
	.zero		1
	.zero		1


	//----- nvinfo : EIATTR_EXIT_INSTR_OFFSETS
	.align		4
        /*0058*/ 	.byte	0x04, 0x1c
        /*005a*/ 	.short	(.L_45 - .L_44)


	//   ....[0]....
.L_44:
        /*005c*/ 	.word	0x000006b0


	//----- nvinfo : EIATTR_CRS_STACK_SIZE
	.align		4
.L_45:
        /*0060*/ 	.byte	0x04, 0x1e
        /*0062*/ 	.short	(.L_47 - .L_46)
.L_46:
        /*0064*/ 	.word	0x00000000


	//----- nvinfo : EIATTR_CBANK_PARAM_SIZE
	.align		4
.L_47:
        /*0068*/ 	.byte	0x03, 0x19
        /*006a*/ 	.short	0x0020


	//----- nvinfo : EIATTR_PARAM_CBANK
	.align		4
        /*006c*/ 	.byte	0x04, 0x0a
        /*006e*/ 	.short	(.L_49 - .L_48)
	.align		4
.L_48:
        /*0070*/ 	.word	index@(.nv.constant0._Z9kernelenkPmmmS_)
        /*0074*/ 	.short	0x0380
        /*0076*/ 	.short	0x0020


	//----- nvinfo : EIATTR_SW_WAR
	.align		4
.L_49:
        /*0078*/ 	.byte	0x04, 0x36
        /*007a*/ 	.short	(.L_51 - .L_50)
.L_50:
        /*007c*/ 	.word	0x00000008
.L_51:


//--------------------- .nv.callgraph             --------------------------
	.section	.nv.callgraph,"",@"SHT_CUDA_CALLGRAPH"
	.align	4
	.sectionentsize	8
	.align		4
        /*0000*/ 	.word	0x00000000
	.align		4
        /*0004*/ 	.word	0xffffffff
	.align		4
        /*0008*/ 	.word	0x00000000
	.align		4
        /*000c*/ 	.word	0xfffffffe
	.align		4
        /*0010*/ 	.word	0x00000000
	.align		4
        /*0014*/ 	.word	0xfffffffd
	.align		4
        /*0018*/ 	.word	0x00000000
	.align		4
        /*001c*/ 	.word	0xfffffffc


//--------------------- .text._Z9kerneldekPmmmS_  --------------------------
	.section	.text._Z9kerneldekPmmmS_,"ax",@progbits
	.align	128
        .global         _Z9kerneldekPmmmS_
        .type           _Z9kerneldekPmmmS_,@function
        .size           _Z9kerneldekPmmmS_,(.L_x_20 - _Z9kerneldekPmmmS_)
        .other          _Z9kerneldekPmmmS_,@"STO_CUDA_ENTRY STV_DEFAULT"
_Z9kerneldekPmmmS_:
.text._Z9kerneldekPmmmS_:
[----:B------:R-:W-:Y:S01]  /*0000*/  LDC R1, c[0x0][0x37c] ;  /* 0x0000df00ff017b82 */ /* 0x000fe20000000800 */
[----:B------:R-:W0:Y:S01]  /*0010*/  S2R R0, SR_TID.X ;  /* 0x0000000000007919 */ /* 0x000e220000002100 */
[----:B------:R-:W1:Y:S06]  /*0020*/  LDCU.64 UR8, c[0x0][0x388] ;  /* 0x00007100ff0877ac */ /* 0x000e6c0008000a00 */
[----:B------:R-:W0:Y:S01]  /*0030*/  S2UR UR4, SR_CTAID.X ;  /* 0x00000000000479c3 */ /* 0x000e220000002500 */
[----:B------:R-:W-:Y:S01]  /*0040*/  HFMA2 R4, -RZ, RZ, 0, 5.9604644775390625e-08 ;  /* 0x00000001ff047431 */ /* 0x000fe200000001ff */
[----:B------:R-:W2:Y:S06]  /*0050*/  LDCU.64 UR6, c[0x0][0x358] ;  /* 0x00006b00ff0677ac */ /* 0x000eac0008000a00 */
[----:B------:R-:W0:Y:S08]  /*0060*/  LDC R5, c[0x0][0x360] ;  /* 0x0000d800ff057b82 */ /* 0x000e300000000800 */
[----:B------:R-:W3:Y:S01]  /*0070*/  LDC.64 R6, c[0x0][0x380] ;  /* 0x0000e000ff067b82 */ /* 0x000ee20000000a00 */
[----:B-1----:R-:W-:-:S04]  /*0080*/  UISETP.NE.U32.AND UP0, UPT, UR8, URZ, UPT ;  /* 0x000000ff0800728c */ /* 0x002fc8000bf05070 */
[----:B------:R-:W-:-:S03]  /*0090*/  UISETP.NE.AND.EX UP0, UPT, UR9, URZ, UPT, UP0 ;  /* 0x000000ff0900728c */ /* 0x000fc6000bf05300 */
[----:B------:R-:W1:Y:S01]  /*00a0*/  LDC.64 R2, c[0x0][0x398] ;  /* 0x0000e600ff027b82 */ /* 0x000e620000000a00 */
[----:B0-----:R-:W-:-:S04]  /*00b0*/  IMAD R5, R5, UR4, R0 ;  /* 0x0000000405057c24 */ /* 0x001fc8000f8e0200 */
[----:B---3--:R-:W-:-:S04]  /*00c0*/  IMAD.WIDE R6, R5, 0x8, R6 ;  /* 0x0000000805067825 */ /* 0x008fc800078e0206 */
[----:B-1----:R-:W-:-:S04]  /*00d0*/  IMAD.WIDE R2, R5, 0x8, R2 ;  /* 0x0000000805027825 */ /* 0x002fc800078e0202 */
[----:B------:R-:W-:Y:S01]  /*00e0*/  IMAD.MOV.U32 R5, RZ, RZ, 0x0 ;  /* 0x00000000ff057424 */ /* 0x000fe200078e00ff */
[----:B--2---:R-:W-:Y:S06]  /*00f0*/  BRA.U !UP0, `(.L_x_0) ;  /* 0x0000000508687547 */ /* 0x004fec000b800000 */
[----:B------:R-:W5:Y:S01]  /*0100*/  LDG.E.64 R6, desc[UR6][R6.64] ;  /* 0x0000000606067981 */ /* 0x000f62000c1e1b00 */
[----:B------:R-:W-:Y:S01]  /*0110*/  MOV R4, 0x1 ;  /* 0x0000000100047802 */ /* 0x000fe20000000f00 */
[----:B------:R-:W-:Y:S01]  /*0120*/  IMAD.MOV.U32 R5, RZ, RZ, 0x0 ;  /* 0x00000000ff057424 */ /* 0x000fe200078e00ff */
[----:B------:R-:W0:Y:S01]  /*0130*/  LDCU UR9, c[0x0][0x394] ;  /* 0x00007280ff0977ac */ /* 0x000e220008000800 */
[----:B------:R-:W1:Y:S01]  /*0140*/  LDCU UR12, c[0x0][0x390] ;  /* 0x00007200ff0c77ac */ /* 0x000e620008000800 */
[----:B------:R-:W2:Y:S04]  /*0150*/  LDCU.64 UR10, c[0x0][0x388] ;  /* 0x00007100ff0a77ac */ /* 0x000ea80008000a00 */
.L_x_8:
[----:B--2---:R-:W-:Y:S01]  /*0160*/  ULOP3.LUT UR8, UR10, 0x1, URZ, 0xc0, !UPT ;  /* 0x000000010a087892 */ /* 0x004fe2000f8ec0ff */
[----:B------:R-:W2:Y:S03]  /*0170*/  LDCU.64 UR4, c[0x0][0x390] ;  /* 0x00007200ff0477ac */ /* 0x000ea60008000a00 */
[----:B------:R-:W-:-:S04]  /*0180*/  UISETP.NE.U32.AND UP0, UPT, UR8, 0x1, UPT ;  /* 0x000000010800788c */ /* 0x000fc8000bf05070 */
[----:B------:R-:W-:-:S09]  /*0190*/  UISETP.NE.U32.AND.EX UP0, UPT, URZ, URZ, UPT, UP0 ;  /* 0x000000ffff00728c */ /* 0x000fd2000bf05100 */
[----:B------:R-:W-:Y:S05]  /*01a0*/  BRA.U UP0, `(.L_x_1) ;  /* 0x0000000100947547 */ /* 0x000fea000b800000 */
[-C--:B-----5:R-:W-:Y:S01]  /*01b0*/  IMAD R0, R5, R6.reuse, RZ ;  /* 0x0000000605007224 */ /* 0x0a0fe200078e02ff */
[----:B------:R-:W-:Y:S01]  /*01c0*/  BSSY.RECONVERGENT B0, `(.L_x_2) ;  /* 0x0000021000007945 */ /* 0x000fe20003800200 */
[----:B------:R-:W-:-:S04]  /*01d0*/  IMAD.WIDE.U32 R8, R4, R6, RZ ;  /* 0x0000000604087225 */ /* 0x000fc800078e00ff */
[----:B------:R-:W-:-:S05]  /*01e0*/  IMAD R5, R4, R7, R0 ;  /* 0x0000000704057224 */ /* 0x000fca00078e0200 */
[----:B------:R-:W-:-:S04]  /*01f0*/  IADD3 R5, PT, PT, R9, R5, RZ ;  /* 0x0000000509057210 */ /* 0x000fc80007ffe0ff */
[----:B0-----:R-:W-:-:S04]  /*0200*/  LOP3.LUT R0, R5, UR9, RZ, 0xfc, !PT ;  /* 0x0000000905007c12 */ /* 0x001fc8000f8efcff */
[----:B------:R-:W-:-:S13]  /*0210*/  ISETP.NE.U32.AND P0, PT, R0, RZ, PT ;  /* 0x000000ff0000720c */ /* 0x000fda0003f05070 */
[----:B------:R-:W-:Y:S05]  /*0220*/  @P0 BRA `(.L_x_3) ;  /* 0x0000000000500947 */ /* 0x000fea0003800000 */
[----:B-1----:R-:W0:Y:S01]  /*0230*/  I2F.U32.RP R0, UR12 ;  /* 0x0000000c00007d06 */ /* 0x002e220008209000 */
[----:B------:R-:W-:-:S07]  /*0240*/  ISETP.NE.U32.AND P1, PT, RZ, UR12, PT ;  /* 0x0000000cff007c0c */ /* 0x000fce000bf25070 */
[----:B0-----:R-:W0:Y:S02]  /*0250*/  MUFU.RCP R0, R0 ;  /* 0x0000000000007308 */ /* 0x001e240000001000 */
[----:B0-----:R-:W-:-:S06]  /*0260*/  VIADD R4, R0, 0xffffffe ;  /* 0x0ffffffe00047836 */ /* 0x001fcc0000000000 */
[----:B------:R0:W1:Y:S02]  /*0270*/  F2I.FTZ.U32.TRUNC.NTZ R5, R4 ;  /* 0x0000000400057305 */ /* 0x000064000021f000 */
[----:B0-----:R-:W-:Y:S01]  /*0280*/  IMAD.MOV.U32 R4, RZ, RZ, RZ ;  /* 0x000000ffff047224 */ /* 0x001fe200078e00ff */
[----:B-1----:R-:W-:-:S05]  /*0290*/  IADD3 R9, PT, PT, RZ, -R5, RZ ;  /* 0x80000005ff097210 */ /* 0x002fca0007ffe0ff */
[----:B------:R-:W-:-:S04]  /*02a0*/  IMAD R9, R9, UR12, RZ ;  /* 0x0000000c09097c24 */ /* 0x000fc8000f8e02ff */
[----:B------:R-:W-:-:S06]  /*02b0*/  IMAD.HI.U32 R5, R5, R9, R4 ;  /* 0x0000000905057227 */ /* 0x000fcc00078e0004 */
[----:B------:R-:W-:-:S05]  /*02c0*/  IMAD.HI.U32 R5, R5, R8, RZ ;  /* 0x0000000805057227 */ /* 0x000fca00078e00ff */
[----:B------:R-:W-:-:S05]  /*02d0*/  IADD3 R5, PT, PT, -R5, RZ, RZ ;  /* 0x000000ff05057210 */ /* 0x000fca0007ffe1ff */
[----:B------:R-:W-:Y:S01]  /*02e0*/  IMAD R8, R5, UR12, R8 ;  /* 0x0000000c05087c24 */ /* 0x000fe2000f8e0208 */
[----:B------:R-:W-:-:S04]  /*02f0*/  MOV R5, RZ ;  /* 0x000000ff00057202 */ /* 0x000fc80000000f00 */
[----:B------:R-:W-:-:S13]  /*0300*/  ISETP.GE.U32.AND P0, PT, R8, UR12, PT ;  /* 0x0000000c08007c0c */ /* 0x000fda000bf06070 */
[----:B------:R-:W-:-:S05]  /*0310*/  @P0 VIADD R8, R8, -UR12 ;  /* 0x8000000c08080c36 */ /* 0x000fca0008000000 */
[----:B------:R-:W-:-:S13]  /*0320*/  ISETP.GE.U32.AND P0, PT, R8, UR12, PT ;  /* 0x0000000c08007c0c */ /* 0x000fda000bf06070 */
[----:B------:R-:W-:Y:S02]  /*0330*/  @P0 IADD3 R8, PT, PT, R8, -UR12, RZ ;  /* 0x8000000c08080c10 */ /* 0x000fe4000fffe0ff */
[----:B------:R-:W-:-:S05]  /*0340*/  @!P1 LOP3.LUT R8, RZ, UR12, RZ, 0x33, !PT ;  /* 0x0000000cff089c12 */ /* 0x000fca000f8e33ff */
[----:B------:R-:W-:Y:S01]  /*0350*/  IMAD.MOV.U32 R4, RZ, RZ, R8 ;  /* 0x000000ffff047224 */ /* 0x000fe200078e0008 */
[----:B------:R-:W-:Y:S06]  /*0360*/  BRA `(.L_x_4) ;  /* 0x0000000000187947 */ /* 0x000fec0003800000 */
.L_x_3:
[----:B------:R-:W-:Y:S01]  /*0370*/  IMAD.MOV.U32 R0, RZ, RZ, R8 ;  /* 0x000000ffff007224 */ /* 0x000fe200078e0008 */
[----:B------:R-:W-:Y:S02]  /*0380*/  MOV R9, R5 ;  /* 0x0000000500097202 */ /* 0x000fe40000000f00 */
[----:B------:R-:W-:-:S07]  /*0390*/  MOV R8, 0x3b0 ;  /* 0x000003b000087802 */ /* 0x000fce0000000f00 */
[----:B-12---:R-:W-:Y:S05]  /*03a0*/  CALL.REL.NOINC `($__internal_0_$__cuda_sm20_rem_u64) ;  /* 0x0000000000c47944 */ /* 0x006fea0003c00000 */
[----:B------:R-:W-:Y:S01]  /*03b0*/  IMAD.MOV.U32 R4, RZ, RZ, R0 ;  /* 0x000000ffff047224 */ /* 0x000fe200078e0000 */
[----:B------:R-:W-:-:S07]  /*03c0*/  MOV R5, R11 ;  /* 0x0000000b00057202 */ /* 0x000fce0000000f00 */
.L_x_4:
[----:B--2---:R-:W-:Y:S05]  /*03d0*/  BSYNC.RECONVERGENT B0 ;  /* 0x0000000000007941 */ /* 0x004fea0003800200 */
.L_x_2:
[----:B------:R-:W-:-:S04]  /*03e0*/  UIADD3 UR10, UP0, UPT, UR10, -0x1, URZ ;  /* 0xffffffff0a0a7890 */ /* 0x000fc8000ff1e0ff */
[----:B------:R-:W-:-:S12]  /*03f0*/  UIADD3.X UR11, UPT, UPT, UR11, -0x1, URZ, UP0, !UPT ;  /* 0xffffffff0b0b7890 */ /* 0x000fd800087fe4ff */
.L_x_1:
[----:B------:R-:W-:-:S04]  /*0400*/  UISETP.GE.U32.AND UP0, UPT, UR10, 0x2, UPT ;  /* 0x000000020a00788c */ /* 0x000fc8000bf06070 */
[----:B------:R-:W-:-:S09]  /*0410*/  UISETP.GE.U32.AND.EX UP0, UPT, UR11, URZ, UPT, UP0 ;  /* 0x000000ff0b00728c */ /* 0x000fd2000bf06100 */
[----:B------:R-:W-:Y:S05]  /*0420*/  BRA.U !UP0, `(.L_x_5) ;  /* 0x0000000108887547 */ /* 0x000fea000b800000 */
[-C--:B-----5:R-:W-:Y:S01]  /*0430*/  IMAD R0, R7, R6.reuse, RZ ;  /* 0x0000000607007224 */ /* 0x0a0fe200078e02ff */
[----:B------:R-:W-:Y:S01]  /*0440*/  BSSY.RECONVERGENT B0, `(.L_x_5) ;  /* 0x0000020000007945 */ /* 0x000fe20003800200 */
[----:B------:R-:W-:-:S04]  /*0450*/  IMAD.WIDE.U32 R8, R6, R6, RZ ;  /* 0x0000000606087225 */ /* 0x000fc800078e00ff */
[----:B------:R-:W-:-:S04]  /*0460*/  IMAD R7, R6, R7, R0 ;  /* 0x0000000706077224 */ /* 0x000fc800078e0200 */
[----:B------:R-:W-:-:S05]  /*0470*/  IMAD.IADD R7, R9, 0x1, R7 ;  /* 0x0000000109077824 */ /* 0x000fca00078e0207 */
[----:B0-----:R-:W-:-:S04]  /*0480*/  LOP3.LUT R0, R7, UR9, RZ, 0xfc, !PT ;  /* 0x0000000907007c12 */ /* 0x001fc8000f8efcff */
[----:B------:R-:W-:-:S13]  /*0490*/  ISETP.NE.U32.AND P0, PT, R0, RZ, PT ;  /* 0x000000ff0000720c */ /* 0x000fda0003f05070 */
[----:B------:R-:W-:Y:S05]  /*04a0*/  @P0 BRA `(.L_x_6) ;  /* 0x00000000004c0947 */ /* 0x000fea0003800000 */
[----:B-1----:R-:W0:Y:S01]  /*04b0*/  I2F.U32.RP R9, UR12 ;  /* 0x0000000c00097d06 */ /* 0x002e220008209000 */
[----:B------:R-:W-:Y:S01]  /*04c0*/  HFMA2 R6, -RZ, RZ, 0, 0 ;  /* 0x00000000ff067431 */ /* 0x000fe200000001ff */
[----:B------:R-:W-:-:S06]  /*04d0*/  ISETP.NE.U32.AND P1, PT, RZ, UR12, PT ;  /* 0x0000000cff007c0c */ /* 0x000fcc000bf25070 */
[----:B0-----:R-:W0:Y:S02]  /*04e0*/  MUFU.RCP R9, R9 ;  /* 0x0000000900097308 */ /* 0x001e240000001000 */
[----:B0-----:R-:W-:-:S06]  /*04f0*/  IADD3 R10, PT, PT, R9, 0xffffffe, RZ ;  /* 0x0ffffffe090a7810 */ /* 0x001fcc0007ffe0ff */
[----:B------:R-:W0:Y:S02]  /*0500*/  F2I.FTZ.U32.TRUNC.NTZ R7, R10 ;  /* 0x0000000a00077305 */ /* 0x000e24000021f000 */
[----:B0-----:R-:W-:-:S04]  /*0510*/  IMAD.MOV R11, RZ, RZ, -R7 ;  /* 0x000000ffff0b7224 */ /* 0x001fc800078e0a07 */
[----:B------:R-:W-:-:S04]  /*0520*/  IMAD R11, R11, UR12, RZ ;  /* 0x0000000c0b0b7c24 */ /* 0x000fc8000f8e02ff */
[----:B------:R-:W-:-:S06]  /*0530*/  IMAD.HI.U32 R11, R7, R11, R6 ;  /* 0x0000000b070b7227 */ /* 0x000fcc00078e0006 */
[----:B------:R-:W-:-:S04]  /*0540*/  IMAD.HI.U32 R0, R11, R8, RZ ;  /* 0x000000080b007227 */ /* 0x000fc800078e00ff */
[----:B------:R-:W-:-:S04]  /*0550*/  IMAD.MOV R7, RZ, RZ, -R0 ;  /* 0x000000ffff077224 */ /* 0x000fc800078e0a00 */
[----:B------:R-:W-:Y:S01]  /*0560*/  IMAD R6, R7, UR12, R8 ;  /* 0x0000000c07067c24 */ /* 0x000fe2000f8e0208 */
[----:B------:R-:W-:-:S04]  /*0570*/  MOV R7, RZ ;  /* 0x000000ff00077202 */ /* 0x000fc80000000f00 */
[----:B------:R-:W-:-:S13]  /*0580*/  ISETP.GE.U32.AND P0, PT, R6, UR12, PT ;  /* 0x0000000c06007c0c */ /* 0x000fda000bf06070 */
[----:B------:R-:W-:-:S04]  /*0590*/  @P0 IADD3 R6, PT, PT, R6, -UR12, RZ ;  /* 0x8000000c06060c10 */ /* 0x000fc8000fffe0ff */
[----:B------:R-:W-:-:S13]  /*05a0*/  ISETP.GE.U32.AND P0, PT, R6, UR12, PT ;  /* 0x0000000c06007c0c */ /* 0x000fda000bf06070 */
[----:B------:R-:W-:Y:S01]  /*05b0*/  @P0 VIADD R6, R6, -UR12 ;  /* 0x8000000c06060c36 */ /* 0x000fe20008000000 */
[----:B------:R-:W-:Y:S01]  /*05c0*/  @!P1 LOP3.LUT R6, RZ, UR12, RZ, 0x33, !PT ;  /* 0x0000000cff069c12 */ /* 0x000fe2000f8e33ff */
[----:B------:R-:W-:Y:S06]  /*05d0*/  BRA `(.L_x_7) ;  /* 0x0000000000187947 */ /* 0x000fec0003800000 */
.L_x_6:
[----:B------:R-:W-:Y:S01]  /*05e0*/  IMAD.MOV.U32 R0, RZ, RZ, R8 ;  /* 0x000000ffff007224 */ /* 0x000fe200078e0008 */
[----:B------:R-:W-:Y:S02]  /*05f0*/  MOV R9, R7 ;  /* 0x0000000700097202 */ /* 0x000fe40000000f00 */
[----:B------:R-:W-:-:S07]  /*0600*/  MOV R8, 0x620 ;  /* 0x0000062000087802 */ /* 0x000fce0000000f00 */
[----:B-12---:R-:W-:Y:S05]  /*0610*/  CALL.REL.NOINC `($__internal_0_$__cuda_sm20_rem_u64) ;  /* 0x0000000000287944 */ /* 0x006fea0003c00000 */
[----:B------:R-:W-:Y:S01]  /*0620*/  IMAD.MOV.U32 R6, RZ, RZ, R0 ;  /* 0x000000ffff067224 */ /* 0x000fe200078e0000 */
[----:B------:R-:W-:-:S07]  /*0630*/  MOV R7, R11 ;  /* 0x0000000b00077202 */ /* 0x000fce0000000f00 */
.L_x_7:
[----:B--2---:R-:W-:Y:S05]  /*0640*/  BSYNC.RECONVERGENT B0 ;  /* 0x0000000000007941 */ /* 0x004fea0003800200 */
.L_x_5:
[----:B------:R-:W-:Y:S02]  /*0650*/  UISETP.GT.U32.AND UP0, UPT, UR10, 0x1, UPT ;  /* 0x000000010a00788c */ /* 0x000fe4000bf04070 */
[----:B------:R-:W-:Y:S02]  /*0660*/  USHF.R.U64 UR10, UR10, 0x1, UR11 ;  /* 0x000000010a0a7899 */ /* 0x000fe4000800120b */
[----:B------:R-:W-:Y:S02]  /*0670*/  UISETP.GT.U32.AND.EX UP0, UPT, UR11, URZ, UPT, UP0 ;  /* 0x000000ff0b00728c */ /* 0x000fe4000bf04100 */
[----:B------:R-:W-:-:S07]  /*0680*/  USHF.R.U32.HI UR11, URZ, 0x1, UR11 ;  /* 0x00000001ff0b7899 */ /* 0x000fce000801160b */
[----:B------:R-:W-:Y:S05]  /*0690*/  BRA.U UP0, `(.L_x_8) ;  /* 0xfffffff900b07547 */ /* 0x000fea000b83ffff */
.L_x_0:
[----:B------:R-:W-:Y:S01]  /*06a0*/  STG.E.64 desc[UR6][R2.64], R4 ;  /* 0x0000000402007986 */ /* 0x000fe2000c101b06 */
[----:B012---:R-:W-:Y:S05]  /*06b0*/  EXIT ;  /* 0x000000000000794d */ /* 0x007fea0003800000 */
        .weak           $__internal_0_$__cuda_sm20_rem_u64
        .type           $__internal_0_$__cuda_sm20_rem_u64,@function
        .size           $__internal_0_$__cuda_sm20_rem_u64,(.L_x_20 - $__internal_0_$__cuda_sm20_rem_u64)
$__internal_0_$__cuda_sm20_rem_u64:
[----:B------:R-:W0:Y:S08]  /*06c0*/  I2F.U64.RP R14, UR4 ;  /* 0x00000004000e7d12 */ /* 0x000e300008309000 */
[----:B0-----:R-:W0:Y:S02]  /*06d0*/  MUFU.RCP R14, R14 ;  /* 0x0000000e000e7308 */ /* 0x001e240000001000 */
[----:B0-----:R-:W-:-:S06]  /*06e0*/  VIADD R10, R14, 0x1ffffffe ;  /* 0x1ffffffe0e0a7836 */ /* 0x001fcc0000000000 */
[----:B------:R-:W0:Y:S02]  /*06f0*/  F2I.U64.TRUNC R10, R10 ;  /* 0x0000000a000a7311 */ /* 0x000e24000020d800 */
[----:B0-----:R-:W-:-:S04]  /*0700*/  IMAD.WIDE.U32 R12, R10, UR4, RZ ;  /* 0x000000040a0c7c25 */ /* 0x001fc8000f8e00ff */
[----:B------:R-:W-:Y:S01]  /*0710*/  IMAD R13, R10, UR5, R13 ;  /* 0x000000050a0d7c24 */ /* 0x000fe2000f8e020d */
[----:B------:R-:W-:-:S03]  /*0720*/  IADD3 R15, P0, PT, RZ, -R12, RZ ;  /* 0x8000000cff0f7210 */ /* 0x000fc60007f1e0ff */
[----:B------:R-:W-:Y:S02]  /*0730*/  IMAD R13, R11, UR4, R13 ;  /* 0x000000040b0d7c24 */ /* 0x000fe4000f8e020d */
[----:B------:R-:W-:-:S03]  /*0740*/  IMAD.HI.U32 R12, R10, R15, RZ ;  /* 0x0000000f0a0c7227 */ /* 0x000fc600078e00ff */
[----:B------:R-:W-:Y:S01]  /*0750*/  IADD3.X R17, PT, PT, RZ, ~R13, RZ, P0, !PT ;  /* 0x8000000dff117210 */ /* 0x000fe200007fe4ff */
[----:B------:R-:W-:-:S04]  /*0760*/  IMAD.MOV.U32 R13, RZ, RZ, R10 ;  /* 0x000000ffff0d7224 */ /* 0x000fc800078e000a */
[----:B------:R-:W-:-:S04]  /*0770*/  IMAD.WIDE.U32 R12, P0, R10, R17, R12 ;  /* 0x000000110a0c7225 */ /* 0x000fc8000780000c */
[C---:B------:R-:W-:Y:S02]  /*0780*/  IMAD R19, R11.reuse, R17, RZ ;  /* 0x000000110b137224 */ /* 0x040fe400078e02ff */
[----:B------:R-:W-:-:S04]  /*0790*/  IMAD.HI.U32 R12, P1, R11, R15, R12 ;  /* 0x0000000f0b0c7227 */ /* 0x000fc8000782000c */
[----:B------:R-:W-:Y:S01]  /*07a0*/  IMAD.HI.U32 R17, R11, R17, RZ ;  /* 0x000000110b117227 */ /* 0x000fe200078e00ff */
[----:B------:R-:W-:-:S04]  /*07b0*/  IADD3 R13, P2, PT, R19, R12, RZ ;  /* 0x0000000c130d7210 */ /* 0x000fc80007f5e0ff */
[----:B------:R-:W-:Y:S01]  /*07c0*/  IADD3.X R12, PT, PT, R17, R11, RZ, P0, !PT ;  /* 0x0000000b110c7210 */ /* 0x000fe200007fe4ff */
[----:B------:R-:W-:-:S03]  /*07d0*/  IMAD.WIDE.U32 R10, R13, UR4, RZ ;  /* 0x000000040d0a7c25 */ /* 0x000fc6000f8e00ff */
[----:B------:R-:W-:Y:S01]  /*07e0*/  IADD3.X R15, PT, PT, RZ, RZ, R12, P2, P1 ;  /* 0x000000ffff0f7210 */ /* 0x000fe200017e240c */
[----:B------:R-:W-:Y:S01]  /*07f0*/  IMAD R12, R13, UR5, R11 ;  /* 0x000000050d0c7c24 */ /* 0x000fe2000f8e020b */
[----:B------:R-:W-:-:S03]  /*0800*/  IADD3 R11, P0, PT, RZ, -R10, RZ ;  /* 0x8000000aff0b7210 */ /* 0x000fc60007f1e0ff */
[----:B------:R-:W-:Y:S02]  /*0810*/  IMAD R10, R15, UR4, R12 ;  /* 0x000000040f0a7c24 */ /* 0x000fe4000f8e020c */
[----:B------:R-:W-:-:S03]  /*0820*/  IMAD.HI.U32 R12, R13, R11, RZ ;  /* 0x0000000b0d0c7227 */ /* 0x000fc600078e00ff */
[----:B------:R-:W-:-:S05]  /*0830*/  IADD3.X R10, PT, PT, RZ, ~R10, RZ, P0, !PT ;  /* 0x8000000aff0a7210 */ /* 0x000fca00007fe4ff */
[----:B------:R-:W-:-:S04]  /*0840*/  IMAD.WIDE.U32 R12, P0, R13, R10, R12 ;  /* 0x0000000a0d0c7225 */ /* 0x000fc8000780000c */
[C---:B------:R-:W-:Y:S02]  /*0850*/  IMAD R14, R15.reuse, R10, RZ ;  /* 0x0000000a0f0e7224 */ /* 0x040fe400078e02ff */
[----:B------:R-:W-:-:S04]  /*0860*/  IMAD.HI.U32 R13, P1, R15, R11, R12 ;  /* 0x0000000b0f0d7227 */ /* 0x000fc8000782000c */
[----:B------:R-:W-:Y:S02]  /*0870*/  HFMA2 R11, -RZ, RZ, 0, 0 ;  /* 0x00000000ff0b7431 */ /* 0x000fe400000001ff */
[----:B------:R-:W-:Y:S01]  /*0880*/  IMAD.HI.U32 R10, R15, R10, RZ ;  /* 0x0000000a0f0a7227 */ /* 0x000fe200078e00ff */
[----:B------:R-:W-:-:S03]  /*0890*/  IADD3 R13, P2, PT, R14, R13, RZ ;  /* 0x0000000d0e0d7210 */ /* 0x000fc60007f5e0ff */
[----:B------:R-:W-:Y:S02]  /*08a0*/  IMAD.X R15, R10, 0x1, R15, P0 ;  /* 0x000000010a0f7824 */ /* 0x000fe400000e060f */
[----:B------:R-:W-:-:S03]  /*08b0*/  IMAD.HI.U32 R10, R13, R0, RZ ;  /* 0x000000000d0a7227 */ /* 0x000fc600078e00ff */
[----:B------:R-:W-:Y:S01]  /*08c0*/  IADD3.X R15, PT, PT, RZ, RZ, R15, P2, P1 ;  /* 0x000000ffff0f7210 */ /* 0x000fe200017e240f */
[----:B------:R-:W-:-:S04]  /*08d0*/  IMAD.WIDE.U32 R10, R13, R9, R10 ;  /* 0x000000090d0a7225 */ /* 0x000fc800078e000a */
[C---:B------:R-:W-:Y:S02]  /*08e0*/  IMAD R13, R15.reuse, R9, RZ ;  /* 0x000000090f0d7224 */ /* 0x040fe400078e02ff */
[----:B------:R-:W-:-:S04]  /*08f0*/  IMAD.HI.U32 R10, P0, R15, R0, R10 ;  /* 0x000000000f0a7227 */ /* 0x000fc8000780000a */
[----:B------:R-:W-:Y:S01]  /*0900*/  IMAD.HI.U32 R12, R15, R9, RZ ;  /* 0x000000090f0c7227 */ /* 0x000fe200078e00ff */
[----:B------:R-:W-:-:S04]  /*0910*/  IADD3 R13, P1, PT, R13, R10, RZ ;  /* 0x0000000a0d0d7210 */ /* 0x000fc80007f3e0ff */
[----:B------:R-:W-:Y:S01]  /*0920*/  IADD3.X R12, PT, PT, R12, RZ, RZ, P0, !PT ;  /* 0x000000ff0c0c7210 */ /* 0x000fe200007fe4ff */
[----:B------:R-:W-:-:S04]  /*0930*/  IMAD.WIDE.U32 R10, R13, UR4, RZ ;  /* 0x000000040d0a7c25 */ /* 0x000fc8000f8e00ff */
[----:B------:R-:W-:Y:S01]  /*0940*/  IMAD.X R12, RZ, RZ, R12, P1 ;  /* 0x000000ffff0c7224 */ /* 0x000fe200008e060c */
[----:B------:R-:W-:Y:S01]  /*0950*/  IADD3 R0, P1, PT, -R10, R0, RZ ;  /* 0x000000000a007210 */ /* 0x000fe20007f3e1ff */
[----:B------:R-:W-:-:S03]  /*0960*/  IMAD R13, R13, UR5, R11 ;  /* 0x000000050d0d7c24 */ /* 0x000fc6000f8e020b */
[----:B------:R-:W-:Y:S01]  /*0970*/  ISETP.GE.U32.AND P0, PT, R0, UR4, PT ;  /* 0x0000000400007c0c */ /* 0x000fe2000bf06070 */
[----:B------:R-:W-:-:S05]  /*0980*/  IMAD R12, R12, UR4, R13 ;  /* 0x000000040c0c7c24 */ /* 0x000fca000f8e020d */
[----:B------:R-:W-:Y:S02]  /*0990*/  IADD3.X R11, PT, PT, ~R12, R9, RZ, P1, !PT ;  /* 0x000000090c0b7210 */ /* 0x000fe40000ffe5ff */
[----:B------:R-:W-:Y:S02]  /*09a0*/  IADD3 R9, P1, PT, R0, -UR4, RZ ;  /* 0x8000000400097c10 */ /* 0x000fe4000ff3e0ff */
[C---:B------:R-:W-:Y:S02]  /*09b0*/  ISETP.GE.U32.AND.EX P0, PT, R11.reuse, UR5, PT, P0 ;  /* 0x000000050b007c0c */ /* 0x040fe4000bf06100 */
[----:B------:R-:W-:Y:S02]  /*09c0*/  IADD3.X R10, PT, PT, R11, ~UR5, RZ, P1, !PT ;  /* 0x800000050b0a7c10 */ /* 0x000fe40008ffe4ff */
[----:B------:R-:W-:Y:S02]  /*09d0*/  SEL R9, R9, R0, P0 ;  /* 0x0000000009097207 */ /* 0x000fe40000000000 */
[----:B------:R-:W-:-:S02]  /*09e0*/  SEL R10, R10, R11, P0 ;  /* 0x0000000b0a0a7207 */ /* 0x000fc40000000000 */
[C---:B------:R-:W-:Y:S02]  /*09f0*/  ISETP.GE.U32.AND P0, PT, R9.reuse, UR4, PT ;  /* 0x0000000409007c0c */ /* 0x040fe4000bf06070 */
[----:B------:R-:W-:Y:S02]  /*0a00*/  IADD3 R0, P2, PT, R9, -UR4, RZ ;  /* 0x8000000409007c10 */ /* 0x000fe4000ff5e0ff */
[C---:B------:R-:W-:Y:S02]  /*0a10*/  ISETP.GE.U32.AND.EX P0, PT, R10.reuse, UR5, PT, P0 ;  /* 0x000000050a007c0c */ /* 0x040fe4000bf06100 */
[----:B------:R-:W-:Y:S02]  /*0a20*/  ISETP.NE.U32.AND P1, PT, RZ, UR4, PT ;  /* 0x00000004ff007c0c */ /* 0x000fe4000bf25070 */
[----:B------:R-:W-:Y:S02]  /*0a30*/  IADD3.X R11, PT, PT, R10, ~UR5, RZ, P2, !PT ;  /* 0x800000050a0b7c10 */ /* 0x000fe400097fe4ff */
[----:B------:R-:W-:-:S02]  /*0a40*/  SEL R0, R0, R9, P0 ;  /* 0x0000000900007207 */ /* 0x000fc40000000000 */
[----:B------:R-:W-:Y:S02]  /*0a50*/  MOV R9, 0x0 ;  /* 0x0000000000097802 */ /* 0x000fe40000000f00 */
[----:B------:R-:W-:Y:S02]  /*0a60*/  ISETP.NE.AND.EX P1, PT, RZ, UR5, PT, P1 ;  /* 0x00000005ff007c0c */ /* 0x000fe4000bf25310 */
[----:B------:R-:W-:Y:S02]  /*0a70*/  SEL R11, R11, R10, P0 ;  /* 0x0000000a0b0b7207 */ /* 0x000fe40000000000 */
[----:B------:R-:W-:Y:S02]  /*0a80*/  SEL R0, R0, 0xffffffff, P1 ;  /* 0xffffffff00007807 */ /* 0x000fe40000800000 */
[----:B------:R-:W-:Y:S01]  /*0a90*/  SEL R11, R11, 0xffffffff, P1 ;  /* 0xffffffff0b0b7807 */ /* 0x000fe20000800000 */
[----:B------:R-:W-:Y:S06]  /*0aa0*/  RET.REL.NODEC R8 `(_Z9kerneldekPmmmS_) ;  /* 0xfffffff408547950 */ /* 0x000fec0003c3ffff */
.L_x_9:
[----:B------:R-:W-:-:S00]  /*0ab0*/  BRA `(.L_x_9) ;  /* 0xfffffffc00fc7947 */ /* 0x000fc0000383ffff */
[----:B------:R-:W-:-:S00]  /*0ac0*/  NOP ;  /* 0x0000000000007918 */ /* 0x000fc00000000000 */
        /* <DEDUP_REMOVED lines=11> */
.L_x_20:


//--------------------- .text._Z9kernelenkPmmmS_  --------------------------
	.section	.text._Z9kernelenkPmmmS_,"ax",@progbits
	.align	128
        .global         _Z9kernelenkPmmmS_
        .type           _Z9kernelenkPmmmS_,@function
        .size           _Z9kernelenkPmmmS_,(.L_x_21 - _Z9kernelenkPmmmS_)
        .other          _Z9kernelenkPmmmS_,@"STO_CUDA_ENTRY STV_DEFAULT"
_Z9kernelenkPmmmS_:
.text._Z9kernelenkPmmmS_:
        /* <DEDUP_REMOVED lines=22> */
.L_x_18:
        /* <DEDUP_REMOVED lines=33> */
.L_x_13:
[----:B------:R-:W-:Y:S01]  /*0370*/  IMAD.MOV.U32 R0, RZ, RZ, R8 ;  /* 0x000000ffff007224 */ /* 0x000fe200078e0008 */
[----:B------:R-:W-:Y:S02]  /*0380*/  MOV R9, R5 ;  /* 0x0000000500097202 */ /* 0x000fe40000000f00 */
[----:B------:R-:W-:-:S07]  /*0390*/  MOV R8, 0x3b0 ;  /* 0x000003b000087802 */ /* 0x000fce0000000f00 */
[----:B-12---:R-:W-:Y:S05]  /*03a0*/  CALL.REL.NOINC `($__internal_1_$__cuda_sm20_rem_u64) ;  /* 0x0000000000c47944 */ /* 0x006fea0003c00000 */
[----:B------:R-:W-:Y:S01]  /*03b0*/  IMAD.MOV.U32 R4, RZ, RZ, R0 ;  /* 0x000000ffff047224 */ /* 0x000fe200078e0000 */
[----:B------:R-:W-:-:S07]  /*03c0*/  MOV R5, R11 ;  /* 0x0000000b00057202 */ /* 0x000fce0000000f00 */
.L_x_14:
[----:B--2---:R-:W-:Y:S05]  /*03d0*/  BSYNC.RECONVERGENT B0 ;  /* 0x0000000000007941 */ /* 0x004fea0003800200 */
.L_x_12:
[----:B------:R-:W-:-:S04]  /*03e0*/  UIADD3 UR10, UP0, UPT, UR10, -0x1, URZ ;  /* 0xffffffff0a0a7890 */ /* 0x000fc8000ff1e0ff */
[----:B------:R-:W-:-:S12]  /*03f0*/  UIADD3.X UR11, UPT, UPT, UR11, -0x1, URZ, UP0, !UPT ;  /* 0xffffffff0b0b7890 */ /* 0x000fd800087fe4ff */
.L_x_11:
        /* <DEDUP_REMOVED lines=30> */
.L_x_16:
[----:B------:R-:W-:Y:S01]  /*05e0*/  IMAD.MOV.U32 R0, RZ, RZ, R8 ;  /* 0x000000ffff007224 */ /* 0x000fe200078e0008 */
[----:B------:R-:W-:Y:S02]  /*05f0*/  MOV R9, R7 ;  /* 0x0000000700097202 */ /* 0x000fe40000000f00 */
[----:B------:R-:W-:-:S07]  /*0600*/  MOV R8, 0x620 ;  /* 0x0000062000087802 */ /* 0x000fce0000000f00 */
[----:B-12---:R-:W-:Y:S05]  /*0610*/  CALL.REL.NOINC `($__internal_1_$__cuda_sm20_rem_u64) ;  /* 0x0000000000287944 */ /* 0x006fea0003c00000 */
[----:B------:R-:W-:Y:S01]  /*0620*/  IMAD.MOV.U32 R6, RZ, RZ, R0 ;  /* 0x000000ffff067224 */ /* 0x000fe200078e0000 */
[----:B------:R-:W-:-:S07]  /*0630*/  MOV R7, R11 ;  /* 0x0000000b00077202 */ /* 0x000fce0000000f00 */
.L_x_17:
[----:B--2---:R-:W-:Y:S05]  /*0640*/  BSYNC.RECONVERGENT B0 ;  /* 0x0000000000007941 */ /* 0x004fea0003800200 */
.L_x_15:
[----:B------:R-:W-:Y:S02]  /*0650*/  UISETP.GT.U32.AND UP0, UPT, UR10, 0x1, UPT ;  /* 0x000000010a00788c */ /* 0x000fe4000bf04070 */
[----:B------:R-:W-:Y:S02]  /*0660*/  USHF.R.U64 UR10, UR10, 0x1, UR11 ;  /* 0x000000010a0a7899 */ /* 0x000fe4000800120b */
[----:B------:R-:W-:Y:S02]  /*0670*/  UISETP.GT.U32.AND.EX UP0, UPT, UR11, URZ, UPT, UP0 ;  /* 0x000000ff0b00728c */ /* 0x000fe4000bf04100 */
[----:B------:R-:W-:-:S07]  /*0680*/  USHF.R.U32.HI UR11, URZ, 0x1, UR11 ;  /* 0x00000001ff0b7899 */ /* 0x000fce000801160b */
[----:B------:R-:W-:Y:S05]  /*0690*/  BRA.U UP0, `(.L_x_18) ;  /* 0xfffffff900b07547 */ /* 0x000fea000b83ffff */
.L_x_10:
[----:B------:R-:W-:Y:S01]  /*06a0*/  STG.E.64 desc[UR6][R2.64], R4 ;  /* 0x0000000402007986 */ /* 0x000fe2000c101b06 */
[----:B012---:R-:W-:Y:S05]  /*06b0*/  EXIT ;  /* 0x000000000000794d */ /* 0x007fea0003800000 */
        .weak           $__internal_1_$__cuda_sm20_rem_u64
        .type           $__internal_1_$__cuda_sm20_rem_u64,@function
        .size           $__internal_1_$__cuda_sm20_rem_u64,(.L_x_21 - $__internal_1_$__cuda_sm20_rem_u64)
$__internal_1_$__cuda_sm20_rem_u64:
        /* <DEDUP_REMOVED lines=62> */
[----:B------:R-:W-:Y:S06]  /*0aa0*/  RET.REL.NODEC R8 `(_Z9kernelenkPmmmS_) ;  /* 0xfffffff408547950 */ /* 0x000fec0003c3ffff */
.L_x_19:
        /* <DEDUP_REMOVED lines=13> */
.L_x_21:


//--------------------- .nv.shared.reserved.0     --------------------------
	.section	.nv.shared.reserved.0,"aw",@nobits
	.weak		__nv_reservedSMEM_offset_0_alias
	.size		__nv_reservedSMEM_offset_0_alias, 0, 64
	.other		__nv_reservedSMEM_offset_0_alias,@"STO_CUDA_RESERVED_SHARED STV_DEFAULT"
__nv_reservedSMEM_offset_0_alias:
	.zero		0
	.zero		64


//--------------------- .nv.constant0._Z9kerneldekPmmmS_ --------------------------
	.section	.nv.constant0._Z9kerneldekPmmmS_,"a",@progbits
	.sectionflags	@""
	.align	4
.nv.constant0._Z9kerneldekPmmmS_:
	.zero		928


//--------------------- .nv.constant0._Z9kernelenkPmmmS_ --------------------------
	.section	.nv.constant0._Z9kernelenkPmmmS_,"a",@progbits
	.sectionflags	@""
	.align	4
.nv.constant0._Z9kernelenkPmmmS_:
	.zero		928


//--------------------- SYMBOLS --------------------------

	.type		.nv.reservedSmem.offset0,@object
	.size		.nv.reservedSmem.offset0,0x4
